	.headerflags	@"EF_CUDA_TEXMODE_UNIFIED EF_CUDA_64BIT_ADDRESS EF_CUDA_ACCELERATORS EF_CUDA_SM90 EF_CUDA_VIRTUAL_SM(EF_CUDA_SM90)"
	.elftype	@"ET_EXEC"


//--------------------- .nv.info                  --------------------------
	.section	.nv.info,"",@"SHT_CUDA_INFO"
	.align	4


	//----- nvinfo : EIATTR_REGCOUNT
	.align		4
        /*0000*/ 	.byte	0x04, 0x2f
        /*0002*/ 	.short	(.L_3 - .L_2)
	.align		4
.L_2:
        /*0004*/ 	.word	index@(triton_poi_fused_cat_6)
        /*0008*/ 	.word	0x0000001a


	//----- nvinfo : EIATTR_MIN_STACK_SIZE
	.align		4
.L_3:
        /*000c*/ 	.byte	0x04, 0x12
        /*000e*/ 	.short	(.L_5 - .L_4)
	.align		4
.L_4:
        /*0010*/ 	.word	index@(triton_poi_fused_cat_6)
        /*0014*/ 	.word	0x00000000


	//----- nvinfo : EIATTR_FRAME_SIZE
	.align		4
.L_5:
        /*0018*/ 	.byte	0x04, 0x11
        /*001a*/ 	.short	(.L_7 - .L_6)
	.align		4
.L_6:
        /*001c*/ 	.word	index@(triton_poi_fused_cat_6)
        /*0020*/ 	.word	0x00000000


	//----- nvinfo : EIATTR_MIN_STACK_SIZE
	.align		4
.L_7:
        /*0024*/ 	.byte	0x04, 0x12
        /*0026*/ 	.short	(.L_9 - .L_8)
	.align		4
.L_8:
        /*0028*/ 	.word	index@(triton_poi_fused_cat_6)
        /*002c*/ 	.word	0x00000000
.L_9:


//--------------------- .nv.info.triton_poi_fused_cat_6 --------------------------
	.section	.nv.info.triton_poi_fused_cat_6,"",@"SHT_CUDA_INFO"
	.sectionflags	@""
	.align	4


	//----- nvinfo : EIATTR_CUDA_API_VERSION
	.align		4
        /*0000*/ 	.byte	0x04, 0x37
        /*0002*/ 	.short	(.L_11 - .L_10)
.L_10:
        /*0004*/ 	.word	0x0000007c


	//----- nvinfo : EIATTR_KPARAM_INFO
	.align		4
.L_11:
        /*0008*/ 	.byte	0x04, 0x17
        /*000a*/ 	.short	(.L_13 - .L_12)
.L_12:
        /*000c*/ 	.word	0x00000000
        /*0010*/ 	.short	0x0007
        /*0012*/ 	.short	0x0038
        /*0014*/ 	.byte	0x00, 0xf0, 0x11, 0x00


	//----- nvinfo : EIATTR_KPARAM_INFO
	.align		4
.L_13:
        /*0018*/ 	.byte	0x04, 0x17
        /*001a*/ 	.short	(.L_15 - .L_14)
.L_14:
        /*001c*/ 	.word	0x00000000
        /*0020*/ 	.short	0x0006
        /*0022*/ 	.short	0x0030
        /*0024*/ 	.byte	0x00, 0xf4, 0x21, 0x00


	//----- nvinfo : EIATTR_KPARAM_INFO
	.align		4
.L_15:
        /*0028*/ 	.byte	0x04, 0x17
        /*002a*/ 	.short	(.L_17 - .L_16)
.L_16:
        /*002c*/ 	.word	0x00000000
        /*0030*/ 	.short	0x0005
        /*0032*/ 	.short	0x0028
        /*0034*/ 	.byte	0x00, 0xf4, 0x21, 0x00


	//----- nvinfo : EIATTR_KPARAM_INFO
	.align		4
.L_17:
        /*0038*/ 	.byte	0x04, 0x17
        /*003a*/ 	.short	(.L_19 - .L_18)
.L_18:
        /*003c*/ 	.word	0x00000000
        /*0040*/ 	.short	0x0004
        /*0042*/ 	.short	0x0020
        /*0044*/ 	.byte	0x00, 0xf4, 0x21, 0x00


	//----- nvinfo : EIATTR_KPARAM_INFO
	.align		4
.L_19:
        /*0048*/ 	.byte	0x04, 0x17
        /*004a*/ 	.short	(.L_21 - .L_20)
.L_20:
        /*004c*/ 	.word	0x00000000
        /*0050*/ 	.short	0x0003
        /*0052*/ 	.short	0x0018
        /*0054*/ 	.byte	0x00, 0xf4, 0x21, 0x00


	//----- nvinfo : EIATTR_KPARAM_INFO
	.align		4
.L_21:
        /*0058*/ 	.byte	0x04, 0x17
        /*005a*/ 	.short	(.L_23 - .L_22)
.L_22:
        /*005c*/ 	.word	0x00000000
        /*0060*/ 	.short	0x0002
        /*0062*/ 	.short	0x0010
        /*0064*/ 	.byte	0x00, 0xf4, 0x21, 0x00


	//----- nvinfo : EIATTR_KPARAM_INFO
	.align		4
.L_23:
        /*0068*/ 	.byte	0x04, 0x17
        /*006a*/ 	.short	(.L_25 - .L_24)
.L_24:
        /*006c*/ 	.word	0x00000000
        /*0070*/ 	.short	0x0001
        /*0072*/ 	.short	0x0008
        /*0074*/ 	.byte	0x00, 0xf4, 0x21, 0x00


	//----- nvinfo : EIATTR_KPARAM_INFO
	.align		4
.L_25:
        /*0078*/ 	.byte	0x04, 0x17
        /*007a*/ 	.short	(.L_27 - .L_26)
.L_26:
        /*007c*/ 	.word	0x00000000
        /*0080*/ 	.short	0x0000
        /*0082*/ 	.short	0x0000
        /*0084*/ 	.byte	0x00, 0xf4, 0x21, 0x00


	//----- nvinfo : EIATTR_SPARSE_MMA_MASK
	.align		4
.L_27:
        /*0088*/ 	.byte	0x03, 0x50
        /*008a*/ 	.short	0x0000


	//----- nvinfo : EIATTR_MAXREG_COUNT
	.align		4
        /*008c*/ 	.byte	0x03, 0x1b
        /*008e*/ 	.short	0x00ff


	//----- nvinfo : EIATTR_EXIT_INSTR_OFFSETS
	.align		4
        /*0090*/ 	.byte	0x04, 0x1c
        /*0092*/ 	.short	(.L_29 - .L_28)


	//   ....[0]....
.L_28:
        /*0094*/ 	.word	0x000006b0


	//   ....[1]....
        /*0098*/ 	.word	0x000006d0


	//----- nvinfo : EIATTR_REQNTID
	.align		4
.L_29:
        /*009c*/ 	.byte	0x04, 0x10
        /*009e*/ 	.short	(.L_31 - .L_30)
.L_30:
        /*00a0*/ 	.word	0x00000080
        /*00a4*/ 	.word	0x00000001
        /*00a8*/ 	.word	0x00000001


	//----- nvinfo : EIATTR_CBANK_PARAM_SIZE
	.align		4
.L_31:
        /*00ac*/ 	.byte	0x03, 0x19
        /*00ae*/ 	.short	0x003c


	//----- nvinfo : EIATTR_PARAM_CBANK
	.align		4
        /*00b0*/ 	.byte	0x04, 0x0a
        /*00b2*/ 	.short	(.L_33 - .L_32)
	.align		4
.L_32:
        /*00b4*/ 	.word	index@(.nv.constant0.triton_poi_fused_cat_6)
        /*00b8*/ 	.short	0x0210
        /*00ba*/ 	.short	0x003c


	//----- nvinfo : EIATTR_SW_WAR
	.align		4
.L_33:
        /*00bc*/ 	.byte	0x04, 0x36
        /*00be*/ 	.short	(.L_35 - .L_34)
.L_34:
        /*00c0*/ 	.word	0x00000008
.L_35:


//--------------------- .nv.callgraph             --------------------------
	.section	.nv.callgraph,"",@"SHT_CUDA_CALLGRAPH"
	.align	4
	.sectionentsize	8
	.align		4
        /*0000*/ 	.word	0x00000000
	.align		4
        /*0004*/ 	.word	0xffffffff
	.align		4
        /*0008*/ 	.word	0x00000000
	.align		4
        /*000c*/ 	.word	0xfffffffe
	.align		4
        /*0010*/ 	.word	0x00000000
	.align		4
        /*0014*/ 	.word	0xfffffffd
	.align		4
        /*0018*/ 	.word	0x00000000
	.align		4
        /*001c*/ 	.word	0xfffffffc


//--------------------- .nv.constant4             --------------------------
	.section	.nv.constant4,"a",@progbits
	.align	8
	.align		8
.nv.constant4:
        /*0000*/ 	.dword	_$_str
	.align		8
        /*0008*/ 	.dword	_$_str_$_2


//--------------------- .text.triton_poi_fused_cat_6 --------------------------
	.section	.text.triton_poi_fused_cat_6,"ax",@progbits
	.align	128
        .global         triton_poi_fused_cat_6
        .type           triton_poi_fused_cat_6,@function
        .size           triton_poi_fused_cat_6,(.L_x_1 - triton_poi_fused_cat_6)
        .other          triton_poi_fused_cat_6,@"STO_CUDA_ENTRY STV_DEFAULT"
triton_poi_fused_cat_6:
.text.triton_poi_fused_cat_6:
[----:B------:R-:W0:Y:S01]  /*0000*/  LDC R1, c[0x0][0x28] ;  /* 0x00000a00ff017b82 */ /* 0x000e220000000800 */
[----:B------:R-:W1:Y:S07]  /*0010*/  S2R R0, SR_TID.X ;  /* 0x0000000000007919 */ /* 0x000e6e0000002100 */
[----:B------:R-:W2:Y:S01]  /*0020*/  LDC.64 R4, c[0x0][0x220] ;  /* 0x00008800ff047b82 */ /* 0x000ea20000000a00 */
[----:B------:R-:W-:Y:S01]  /*0030*/  CS2R R10, SRZ ;  /* 0x00000000000a7805 */ /* 0x000fe2000001ff00 */
[----:B------:R-:W-:Y:S01]  /*0040*/  ULDC.64 UR4, c[0x0][0x208] ;  /* 0x0000820000047ab9 */ /* 0x000fe20000000a00 */
[----:B------:R-:W3:Y:S05]  /*0050*/  S2R R3, SR_CTAID.X ;  /* 0x0000000000037919 */ /* 0x000eea0000002500 */
[----:B------:R-:W4:Y:S08]  /*0060*/  LDC.64 R18, c[0x0][0x210] ;  /* 0x00008400ff127b82 */ /* 0x000f300000000a00 */
[----:B------:R-:W5:Y:S08]  /*0070*/  LDC.64 R8, c[0x0][0x218] ;  /* 0x00008600ff087b82 */ /* 0x000f700000000a00 */
[----:B------:R-:W2:Y:S01]  /*0080*/  LDC.64 R6, c[0x0][0x228] ;  /* 0x00008a00ff067b82 */ /* 0x000ea20000000a00 */
[----:B------:R-:W-:Y:S01]  /*0090*/  IMAD.MOV.U32 R12, RZ, RZ, RZ ;  /* 0x000000ffff0c7224 */ /* 0x000fe200078e00ff */
[----:B------:R-:W-:Y:S01]  /*00a0*/  ULDC.64 UR6, c[0x0][0x238] ;  /* 0x00008e0000067ab9 */ /* 0x000fe20000000a00 */
[----:B-1----:R-:W-:-:S05]  /*00b0*/  IMAD.SHL.U32 R0, R0, 0x2, RZ ;  /* 0x0000000200007824 */ /* 0x002fca00078e00ff */
[----:B------:R-:W-:-:S05]  /*00c0*/  LOP3.LUT R0, R0, 0xfe, RZ, 0xc0, !PT ;  /* 0x000000fe00007812 */ /* 0x000fca00078ec0ff */
[----:B---3--:R-:W-:-:S05]  /*00d0*/  IMAD R0, R3, 0x100, R0 ;  /* 0x0000010003007824 */ /* 0x008fca00078e0200 */
[----:B------:R-:W-:-:S04]  /*00e0*/  SHF.R.S32.HI R3, RZ, 0x1f, R0 ;  /* 0x0000001fff037819 */ /* 0x000fc80000011400 */
[----:B------:R-:W-:-:S04]  /*00f0*/  LEA.HI R14, R3, R0, RZ, 0x4 ;  /* 0x00000000030e7211 */ /* 0x000fc800078f20ff */
[----:B------:R-:W-:-:S05]  /*0100*/  SHF.R.S32.HI R13, RZ, 0x4, R14 ;  /* 0x00000004ff0d7819 */ /* 0x000fca000001140e */
[----:B------:R-:W-:-:S05]  /*0110*/  IMAD.HI R2, R13, 0x2aaaaaab, RZ ;  /* 0x2aaaaaab0d027827 */ /* 0x000fca00078e02ff */
[----:B------:R-:W-:-:S04]  /*0120*/  SHF.R.U32.HI R3, RZ, 0x1f, R2 ;  /* 0x0000001fff037819 */ /* 0x000fc80000011602 */
[----:B------:R-:W-:-:S05]  /*0130*/  LEA.HI R2, R2, R3, RZ, 0x1e ;  /* 0x0000000302027211 */ /* 0x000fca00078ff0ff */
[----:B------:R-:W-:-:S04]  /*0140*/  IMAD R13, R2, -0x18, R13 ;  /* 0xffffffe8020d7824 */ /* 0x000fc800078e020d */
[C---:B--2---:R-:W-:Y:S01]  /*0150*/  IMAD.WIDE R4, R13.reuse, 0x4, R4 ;  /* 0x000000040d047825 */ /* 0x044fe200078e0204 */
[----:B------:R-:W-:-:S04]  /*0160*/  ISETP.GE.AND P2, PT, R13, 0x4, PT ;  /* 0x000000040d00780c */ /* 0x000fc80003f46270 */
[----:B------:R-:W-:-:S13]  /*0170*/  ISETP.LT.AND P3, PT, R0, 0x600, !P2 ;  /* 0x000006000000780c */ /* 0x000fda0005761270 */
[----:B------:R-:W2:Y:S04]  /*0180*/  @P3 LDG.E.EL R11, desc[UR4][R4.64] ;  /* 0x00000004040b3981 */ /* 0x000ea8000c2e1900 */
[----:B------:R1:W3:Y:S01]  /*0190*/  @P3 LDG.E.EL R10, desc[UR4][R4.64] ;  /* 0x00000004040a3981 */ /* 0x0002e2000c2e1900 */
[----:B------:R-:W-:-:S04]  /*01a0*/  IMAD.HI R15, R0, 0x2aaaaaab, RZ ;  /* 0x2aaaaaab000f7827 */ /* 0x000fc800078e02ff */
[----:B-----5:R-:W-:Y:S01]  /*01b0*/  IMAD.WIDE R8, R13, 0x4, R8 ;  /* 0x000000040d087825 */ /* 0x020fe200078e0208 */
[----:B------:R-:W-:-:S04]  /*01c0*/  SHF.R.U32.HI R2, RZ, 0x1f, R15 ;  /* 0x0000001fff027819 */ /* 0x000fc8000001160f */
[----:B------:R-:W-:Y:S02]  /*01d0*/  LEA.HI.SX32 R15, R15, R2, 0x1a ;  /* 0x000000020f0f7211 */ /* 0x000fe400078fd2ff */
[----:B-1----:R-:W-:Y:S01]  /*01e0*/  CS2R R4, SRZ ;  /* 0x0000000000047805 */ /* 0x002fe2000001ff00 */
[----:B------:R-:W5:Y:S02]  /*01f0*/  @P3 LDG.E.EL R12, desc[UR4][R8.64] ;  /* 0x00000004080c3981 */ /* 0x000f64000c2e1900 */
[----:B------:R-:W-:-:S04]  /*0200*/  IMAD R2, R15, -0x180, R0 ;  /* 0xfffffe800f027824 */ /* 0x000fc800078e0200 */
[----:B------:R-:W-:Y:S02]  /*0210*/  IMAD R17, R15, 0x40, R2 ;  /* 0x000000400f117824 */ /* 0x000fe400078e0202 */
[----:B------:R-:W1:Y:S02]  /*0220*/  LDC.64 R2, c[0x0][0x230] ;  /* 0x00008c00ff027b82 */ /* 0x000e640000000a00 */
[----:B----4-:R-:W-:Y:S01]  /*0230*/  IMAD.WIDE R18, R17, 0x4, R18 ;  /* 0x0000000411127825 */ /* 0x010fe200078e0212 */
[----:B------:R-:W-:-:S04]  /*0240*/  CS2R R16, SRZ ;  /* 0x0000000000107805 */ /* 0x000fc8000001ff00 */
[----:B------:R1:W4:Y:S01]  /*0250*/  @P3 LDG.E.64 R4, desc[UR4][R18.64] ;  /* 0x0000000412043981 */ /* 0x000322000c1e1b00 */
[----:B------:R-:W-:Y:S01]  /*0260*/  LOP3.LUT R23, R14, 0xfffffff0, RZ, 0xc0, !PT ;  /* 0xfffffff00e177812 */ /* 0x000fe200078ec0ff */
[----:B------:R-:W-:Y:S02]  /*0270*/  IMAD R15, R15, 0x140, RZ ;  /* 0x000001400f0f7824 */ /* 0x000fe400078e02ff */
[----:B------:R1:W4:Y:S01]  /*0280*/  @P3 LDG.E.EL R17, desc[UR4][R8.64] ;  /* 0x0000000408113981 */ /* 0x000322000c2e1900 */
[----:B0-----:R-:W-:Y:S01]  /*0290*/  IMAD.WIDE R20, R13, 0x4, R6 ;  /* 0x000000040d147825 */ /* 0x001fe200078e0206 */
[----:B------:R-:W-:-:S03]  /*02a0*/  CS2R R6, SRZ ;  /* 0x0000000000067805 */ /* 0x000fc6000001ff00 */
[C---:B------:R-:W-:Y:S01]  /*02b0*/  IMAD.IADD R23, R0.reuse, 0x1, -R23 ;  /* 0x0000000100177824 */ /* 0x040fe200078e0a17 */
[----:B------:R-:W-:Y:S01]  /*02c0*/  ISETP.GE.AND P0, PT, R0, 0x600, PT ;  /* 0x000006000000780c */ /* 0x000fe20003f06270 */
[C---:B------:R-:W-:Y:S01]  /*02d0*/  IMAD.SHL.U32 R14, R13.reuse, 0x10, RZ ;  /* 0x000000100d0e7824 */ /* 0x040fe200078e00ff */
[----:B------:R-:W4:Y:S01]  /*02e0*/  @P3 LDG.E.EL R16, desc[UR4][R20.64] ;  /* 0x0000000414103981 */ /* 0x000f22000c2e1900 */
[----:B-1----:R-:W-:Y:S01]  /*02f0*/  IMAD.WIDE R18, R13, 0x4, R2 ;  /* 0x000000040d127825 */ /* 0x002fe200078e0202 */
[--C-:B------:R-:W-:Y:S02]  /*0300*/  SHF.R.S32.HI R3, RZ, 0x1f, R15.reuse ;  /* 0x0000001fff037819 */ /* 0x100fe4000001140f */
[----:B------:R-:W5:Y:S01]  /*0310*/  @P3 LDG.E.EL R6, desc[UR4][R20.64] ;  /* 0x0000000414063981 */ /* 0x000f62000c2e1900 */
[----:B------:R-:W-:Y:S01]  /*0320*/  IMAD.MOV.U32 R2, RZ, RZ, RZ ;  /* 0x000000ffff027224 */ /* 0x000fe200078e00ff */
[----:B------:R-:W-:Y:S02]  /*0330*/  IADD3 R15, P4, P5, R14, R23, R15 ;  /* 0x000000170e0f7210 */ /* 0x000fe40007d9e00f */
[----:B------:R-:W5:Y:S01]  /*0340*/  @P3 LDG.E.EL R7, desc[UR4][R18.64] ;  /* 0x0000000412073981 */ /* 0x000f62000c2e1900 */
[----:B------:R-:W-:-:S02]  /*0350*/  SHF.R.S32.HI R23, RZ, 0x1f, R23 ;  /* 0x0000001fff177819 */ /* 0x000fc40000011417 */
[----:B------:R-:W-:Y:S01]  /*0360*/  SHF.R.S32.HI R14, RZ, 0x1f, R14 ;  /* 0x0000001fff0e7819 */ /* 0x000fe2000001140e */
[----:B------:R0:W5:Y:S01]  /*0370*/  @P3 LDG.E.EL R2, desc[UR4][R18.64] ;  /* 0x0000000412023981 */ /* 0x000162000c2e1900 */
[----:B------:R-:W-:Y:S02]  /*0380*/  ISETP.GT.AND P1, PT, R13, 0x3, !P0 ;  /* 0x000000030d00780c */ /* 0x000fe40004724270 */
[----:B------:R-:W-:Y:S02]  /*0390*/  IADD3.X R14, R14, R23, R3, P4, P5 ;  /* 0x000000170e0e7210 */ /* 0x000fe400027ea403 */
[----:B------:R-:W-:-:S04]  /*03a0*/  LEA R8, P4, R15, UR6, 0x2 ;  /* 0x000000060f087c11 */ /* 0x000fc8000f8810ff */
[----:B------:R-:W-:Y:S02]  /*03b0*/  LEA.HI.X R9, R15, UR7, R14, 0x2, P4 ;  /* 0x000000070f097c11 */ /* 0x000fe4000a0f140e */
[----:B------:R-:W-:-:S06]  /*03c0*/  CS2R R14, SRZ ;  /* 0x00000000000e7805 */ /* 0x000fcc000001ff00 */
[----:B------:R1:W5:Y:S01]  /*03d0*/  @P1 LDG.E.64 R14, desc[UR4][R8.64+-0x100] ;  /* 0xffff0004080e1981 */ /* 0x000362000c1e1b00 */
[----:B0-----:R-:W-:Y:S01]  /*03e0*/  IMAD.MOV.U32 R19, RZ, RZ, 0x3e800000 ;  /* 0x3e800000ff137424 */ /* 0x001fe200078e00ff */
[----:B--2---:R-:W-:-:S05]  /*03f0*/  SEL R3, R11, RZ, P3 ;  /* 0x000000ff0b037207 */ /* 0x004fca0001800000 */
[----:B------:R-:W-:Y:S01]  /*0400*/  FADD R3, R3, 9.9999997473787516356e-06 ;  /* 0x3727c5ac03037421 */ /* 0x000fe20000000000 */
[----:B---3--:R-:W-:-:S03]  /*0410*/  SEL R10, R10, RZ, P3 ;  /* 0x000000ff0a0a7207 */ /* 0x008fc60001800000 */
[----:B------:R-:W0:Y:S02]  /*0420*/  MUFU.SQRT R11, R3 ;  /* 0x00000003000b7308 */ /* 0x000e240000002000 */
[----:B------:R-:W-:-:S06]  /*0430*/  FADD R10, R10, 9.9999997473787516356e-06 ;  /* 0x3727c5ac0a0a7421 */ /* 0x000fcc0000000000 */
[----:B------:R-:W2:Y:S01]  /*0440*/  MUFU.SQRT R13, R10 ;  /* 0x0000000a000d7308 */ /* 0x000ea20000002000 */
[C---:B0-----:R-:W-:Y:S02]  /*0450*/  FSETP.GT.AND P6, PT, R11.reuse, 8.50705917302346158658e+37, PT ;  /* 0x7e8000000b00780b */ /* 0x041fe40003fc4000 */
[----:B------:R-:W-:Y:S02]  /*0460*/  FSETP.GEU.AND P5, PT, R11, 1.175494350822287508e-38, PT ;  /* 0x008000000b00780b */ /* 0x000fe40003fae000 */
[----:B------:R-:W-:Y:S02]  /*0470*/  FSEL R18, R19, 1, P6 ;  /* 0x3f80000013127808 */ /* 0x000fe40003000000 */
[----:B--2---:R-:W-:-:S07]  /*0480*/  FSETP.GT.AND P4, PT, R13, 8.50705917302346158658e+37, PT ;  /* 0x7e8000000d00780b */ /* 0x004fce0003f84000 */
[----:B------:R-:W-:Y:S01]  /*0490*/  @P6 FMUL R11, R11, 0.25 ;  /* 0x3e8000000b0b6820 */ /* 0x000fe20000400000 */
[----:B------:R-:W-:-:S03]  /*04a0*/  FSETP.GEU.AND P6, PT, R13, 1.175494350822287508e-38, PT ;  /* 0x008000000d00780b */ /* 0x000fc60003fce000 */
[----:B------:R-:W-:Y:S02]  /*04b0*/  @!P5 FMUL R11, R11, 16777216 ;  /* 0x4b8000000b0bd820 */ /* 0x000fe40000400000 */
[----:B------:R-:W-:-:S04]  /*04c0*/  @P4 FMUL R13, R13, 0.25 ;  /* 0x3e8000000d0d4820 */ /* 0x000fc80000400000 */
[----:B------:R-:W0:Y:S04]  /*04d0*/  MUFU.RCP R11, R11 ;  /* 0x0000000b000b7308 */ /* 0x000e280000001000 */
[----:B------:R-:W-:Y:S01]  /*04e0*/  @!P6 FMUL R13, R13, 16777216 ;  /* 0x4b8000000d0de820 */ /* 0x000fe20000400000 */
[----:B----4-:R-:W-:Y:S02]  /*04f0*/  SEL R4, R4, RZ, P3 ;  /* 0x000000ff04047207 */ /* 0x010fe40001800000 */
[----:B-----5:R-:W-:-:S03]  /*0500*/  SEL R3, R12, RZ, P3 ;  /* 0x000000ff0c037207 */ /* 0x020fc60001800000 */
[----:B------:R-:W2:Y:S01]  /*0510*/  MUFU.RCP R13, R13 ;  /* 0x0000000d000d7308 */ /* 0x000ea20000001000 */
[----:B------:R-:W-:Y:S01]  /*0520*/  FSEL R10, R19, 1, P4 ;  /* 0x3f800000130a7808 */ /* 0x000fe20002000000 */
[----:B-1----:R-:W-:Y:S01]  /*0530*/  FADD R8, R4, -R3 ;  /* 0x8000000304087221 */ /* 0x002fe20000000000 */
[----:B------:R-:W-:Y:S01]  /*0540*/  SEL R3, R5, RZ, P3 ;  /* 0x000000ff05037207 */ /* 0x000fe20001800000 */
[----:B------:R-:W-:Y:S01]  /*0550*/  @!P5 FMUL R18, R18, 16777216 ;  /* 0x4b8000001212d820 */ /* 0x000fe20000400000 */
[----:B------:R-:W1:Y:S01]  /*0560*/  LDC.64 R4, c[0x0][0x240] ;  /* 0x00009000ff047b82 */ /* 0x000e620000000a00 */
[----:B------:R-:W-:Y:S01]  /*0570*/  SEL R12, R17, RZ, P3 ;  /* 0x000000ff110c7207 */ /* 0x000fe20001800000 */
[----:B------:R-:W-:Y:S01]  /*0580*/  @!P6 FMUL R10, R10, 16777216 ;  /* 0x4b8000000a0ae820 */ /* 0x000fe20000400000 */
[----:B0-----:R-:W-:-:S03]  /*0590*/  FMUL R9, R11, R18 ;  /* 0x000000120b097220 */ /* 0x001fc60000400000 */
[----:B------:R-:W-:Y:S01]  /*05a0*/  FADD R3, R3, -R12 ;  /* 0x8000000c03037221 */ /* 0x000fe20000000000 */
[----:B------:R-:W-:Y:S01]  /*05b0*/  FMUL R8, R8, R9 ;  /* 0x0000000908087220 */ /* 0x000fe20000400000 */
[----:B--2---:R-:W-:Y:S01]  /*05c0*/  FMUL R10, R13, R10 ;  /* 0x0000000a0d0a7220 */ /* 0x004fe20000400000 */
[----:B------:R-:W-:Y:S02]  /*05d0*/  SEL R9, R16, RZ, P3 ;  /* 0x000000ff10097207 */ /* 0x000fe40001800000 */
[----:B------:R-:W-:Y:S02]  /*05e0*/  SEL R6, R6, RZ, P3 ;  /* 0x000000ff06067207 */ /* 0x000fe40001800000 */
[----:B------:R-:W-:Y:S01]  /*05f0*/  SEL R11, R7, RZ, P3 ;  /* 0x000000ff070b7207 */ /* 0x000fe20001800000 */
[----:B------:R-:W-:Y:S01]  /*0600*/  FMUL R7, R3, R10 ;  /* 0x0000000a03077220 */ /* 0x000fe20000400000 */
[----:B------:R-:W-:-:S03]  /*0610*/  SEL R2, R2, RZ, P3 ;  /* 0x000000ff02027207 */ /* 0x000fc60001800000 */
[----:B------:R-:W-:Y:S02]  /*0620*/  FFMA R3, R8, R9, R11 ;  /* 0x0000000908037223 */ /* 0x000fe4000000000b */
[----:B------:R-:W-:-:S03]  /*0630*/  FFMA R2, R7, R6, R2 ;  /* 0x0000000607027223 */ /* 0x000fc60000000002 */
[C---:B------:R-:W-:Y:S02]  /*0640*/  FSETP.GEU.AND P3, PT, R3.reuse, RZ, PT ;  /* 0x000000ff0300720b */ /* 0x040fe40003f6e000 */
[----:B------:R-:W-:Y:S01]  /*0650*/  FSETP.GEU.AND P4, PT, R2, RZ, PT ;  /* 0x000000ff0200720b */ /* 0x000fe20003f8e000 */
[----:B-1----:R-:W-:Y:S01]  /*0660*/  IMAD.WIDE R4, R0, 0x4, R4 ;  /* 0x0000000400047825 */ /* 0x002fe200078e0204 */
[----:B------:R-:W-:Y:S02]  /*0670*/  FSEL R6, R3, RZ, P3 ;  /* 0x000000ff03067208 */ /* 0x000fe40001800000 */
[----:B------:R-:W-:Y:S02]  /*0680*/  FSEL R7, R2, RZ, P4 ;  /* 0x000000ff02077208 */ /* 0x000fe40002000000 */
[----:B------:R-:W-:Y:S02]  /*0690*/  @P2 SEL R6, R14, RZ, P1 ;  /* 0x000000ff0e062207 */ /* 0x000fe40000800000 */
[----:B------:R-:W-:Y:S01]  /*06a0*/  @P2 SEL R7, R15, RZ, P1 ;  /* 0x000000ff0f072207 */ /* 0x000fe20000800000 */
[----:B------:R-:W-:Y:S06]  /*06b0*/  @P0 EXIT ;  /* 0x000000000000094d */ /* 0x000fec0003800000 */
[----:B------:R-:W-:Y:S01]  /*06c0*/  STG.E.64 desc[UR4][R4.64], R6 ;  /* 0x0000000604007986 */ /* 0x000fe2000c101b04 */
[----:B------:R-:W-:Y:S05]  /*06d0*/  EXIT ;  /* 0x000000000000794d */ /* 0x000fea0003800000 */
.L_x_0:
[----:B------:R-:W-:-:S00]  /*06e0*/  BRA `(.L_x_0) ;  /* 0xfffffffc00fc7947 */ /* 0x000fc0000383ffff */
[----:B------:R-:W-:-:S00]  /*06f0*/  NOP ;  /* 0x0000000000007918 */ /* 0x000fc00000000000 */
        /* <DEDUP_REMOVED lines=8> */
.L_x_1:


//--------------------- .nv.global.init           --------------------------
	.section	.nv.global.init,"aw",@progbits
.nv.global.init:
	.type		_$_str,@object
	.size		_$_str,(_$_str_$_2 - _$_str)
_$_str:
        /*0000*/ 	.byte	0x5f, 0x5f, 0x43, 0x55, 0x44, 0x41, 0x5f, 0x46, 0x54, 0x5a, 0x00
	.type		_$_str_$_2,@object
	.size		_$_str_$_2,(.L_1 - _$_str_$_2)
_$_str_$_2:
        /*000b*/ 	.byte	0x5f, 0x5f, 0x43, 0x55, 0x44, 0x41, 0x5f, 0x50, 0x52, 0x45, 0x43, 0x5f, 0x53, 0x51, 0x52, 0x54
        /*001b*/ 	.byte	0x00
.L_1:


//--------------------- .nv.constant0.triton_poi_fused_cat_6 --------------------------
	.section	.nv.constant0.triton_poi_fused_cat_6,"a",@progbits
	.sectionflags	@""
	.align	4
.nv.constant0.triton_poi_fused_cat_6:
	.zero		588
